//
// Generated by NVIDIA NVVM Compiler
//
// Compiler Build ID: CL-36424714
// Cuda compilation tools, release 13.0, V13.0.88
// Based on NVVM 20.0.0
//

.version 9.0
.target sm_100
.address_size 64

	// .globl	_Z9addKernelPiPKiS1_

.visible .entry _Z9addKernelPiPKiS1_(
	.param .u64 .ptr .align 1 _Z9addKernelPiPKiS1__param_0,
	.param .u64 .ptr .align 1 _Z9addKernelPiPKiS1__param_1,
	.param .u64 .ptr .align 1 _Z9addKernelPiPKiS1__param_2
)
{
	.reg .b32 	%r<5>;
	.reg .b64 	%rd<11>;

	ld.param.u64 	%rd1, [_Z9addKernelPiPKiS1__param_0];
	ld.param.u64 	%rd2, [_Z9addKernelPiPKiS1__param_1];
	ld.param.u64 	%rd3, [_Z9addKernelPiPKiS1__param_2];
	cvta.to.global.u64 	%rd4, %rd1;
	cvta.to.global.u64 	%rd5, %rd3;
	cvta.to.global.u64 	%rd6, %rd2;
	mov.u32 	%r1, %tid.x;
	mul.wide.u32 	%rd7, %r1, 4;
	add.s64 	%rd8, %rd6, %rd7;
	ld.global.u32 	%r2, [%rd8];
	add.s64 	%rd9, %rd5, %rd7;
	ld.global.u32 	%r3, [%rd9];
	add.s32 	%r4, %r3, %r2;
	add.s64 	%rd10, %rd4, %rd7;
	st.global.u32 	[%rd10], %r4;
	ret;

}
	// .globl	_Z14addOtherKernelPiPKiS1_
.visible .entry _Z14addOtherKernelPiPKiS1_(
	.param .u64 .ptr .align 1 _Z14addOtherKernelPiPKiS1__param_0,
	.param .u64 .ptr .align 1 _Z14addOtherKernelPiPKiS1__param_1,
	.param .u64 .ptr .align 1 _Z14addOtherKernelPiPKiS1__param_2
)
{
	.reg .b32 	%r<8>;
	.reg .b64 	%rd<11>;

	ld.param.u64 	%rd1, [_Z14addOtherKernelPiPKiS1__param_0];
	ld.param.u64 	%rd2, [_Z14addOtherKernelPiPKiS1__param_1];
	ld.param.u64 	%rd3, [_Z14addOtherKernelPiPKiS1__param_2];
	cvta.to.global.u64 	%rd4, %rd1;
	cvta.to.global.u64 	%rd5, %rd3;
	cvta.to.global.u64 	%rd6, %rd2;
	mov.u32 	%r1, %tid.x;
	mul.wide.u32 	%rd7, %r1, 4;
	add.s64 	%rd8, %rd4, %rd7;
	add.s64 	%rd9, %rd6, %rd7;
	add.s64 	%rd10, %rd5, %rd7;
	ld.global.u32 	%r2, [%rd9];
	ld.global.u32 	%r3, [%rd10];
	add.s32 	%r4, %r3, %r2;
	st.global.u32 	[%rd8], %r4;
	ld.global.u32 	%r5, [%rd9];
	add.s32 	%r6, %r4, %r5;
	add.s32 	%r7, %r6, -1;
	st.global.u32 	[%rd8], %r7;
	ret;

}
	// .globl	_Z13IncKernelFuncPi
.visible .entry _Z13IncKernelFuncPi(
	.param .u64 .ptr .align 1 _Z13IncKernelFuncPi_param_0
)
{
	.reg .b32 	%r<4>;
	.reg .b64 	%rd<5>;

	ld.param.u64 	%rd1, [_Z13IncKernelFuncPi_param_0];
	cvta.to.global.u64 	%rd2, %rd1;
	mov.u32 	%r1, %tid.x;
	mul.wide.u32 	%rd3, %r1, 4;
	add.s64 	%rd4, %rd2, %rd3;
	ld.global.u32 	%r2, [%rd4];
	add.s32 	%r3, %r2, 1;
	st.global.u32 	[%rd4], %r3;
	ret;

}


// ===== COMPILED SASS (sm_100) =====

	.target	sm_100

	.elftype	@"ET_EXEC"


//--------------------- .note.nv.tkinfo           --------------------------
	.section	.note.nv.tkinfo,"",@"SHT_NOTE"
	.sectionflags	@"SHF_NOTE_NV_TKINFO"
	.tkinfo
        /*0018*/ 	.word	0x00000002
        /*0030*/ 	.string	""
        /*0030*/ 	.string	"ptxas"
        /*0030*/ 	.string	"Cuda compilation tools, release 13.0, V13.0.88"
        /*0030*/ 	.string	"Build cuda_13.0.r13.0/compiler.36424714_0"
        /*0030*/ 	.string	"-arch sm_100 -m 64 "



//--------------------- .note.nv.cuinfo           --------------------------
	.section	.note.nv.cuinfo,"",@"SHT_NOTE"
	.sectionflags	@"SHF_NOTE_NV_CUINFO"
        /*0018*/ 	.short	0x0002
        /*001a*/ 	.short	0x0064
        /*001c*/ 	.short	0x0082
	.zero		2


//--------------------- .nv.info                  --------------------------
	.section	.nv.info,"",@"SHT_CUDA_INFO"
	.align	4


	//----- nvinfo : EIATTR_REGCOUNT
	.align		4
        /*0000*/ 	.byte	0x04, 0x2f
        /*0002*/ 	.short	(.L_1 - .L_0)
	.align		4
.L_0:
        /*0004*/ 	.word	index@(_Z9addKernelPiPKiS1_)
        /*0008*/ 	.word	0x0000000c


	//----- nvinfo : EIATTR_FRAME_SIZE
	.align		4
.L_1:
        /*000c*/ 	.byte	0x04, 0x11
        /*000e*/ 	.short	(.L_3 - .L_2)
	.align		4
.L_2:
        /*0010*/ 	.word	index@(_Z9addKernelPiPKiS1_)
        /*0014*/ 	.word	0x00000000


	//----- nvinfo : EIATTR_REGCOUNT
	.align		4
.L_3:
        /*0018*/ 	.byte	0x04, 0x2f
        /*001a*/ 	.short	(.L_5 - .L_4)
	.align		4
.L_4:
        /*001c*/ 	.word	index@(_Z14addOtherKernelPiPKiS1_)
        /*0020*/ 	.word	0x0000000e


	//----- nvinfo : EIATTR_FRAME_SIZE
	.align		4
.L_5:
        /*0024*/ 	.byte	0x04, 0x11
        /*0026*/ 	.short	(.L_7 - .L_6)
	.align		4
.L_6:
        /*0028*/ 	.word	index@(_Z14addOtherKernelPiPKiS1_)
        /*002c*/ 	.word	0x00000000


	//----- nvinfo : EIATTR_REGCOUNT
	.align		4
.L_7:
        /*0030*/ 	.byte	0x04, 0x2f
        /*0032*/ 	.short	(.L_9 - .L_8)
	.align		4
.L_8:
        /*0034*/ 	.word	index@(_Z13IncKernelFuncPi)
        /*0038*/ 	.word	0x00000008


	//----- nvinfo : EIATTR_FRAME_SIZE
	.align		4
.L_9:
        /*003c*/ 	.byte	0x04, 0x11
        /*003e*/ 	.short	(.L_11 - .L_10)
	.align		4
.L_10:
        /*0040*/ 	.word	index@(_Z13IncKernelFuncPi)
        /*0044*/ 	.word	0x00000000


	//----- nvinfo : EIATTR_MIN_STACK_SIZE
	.align		4
.L_11:
        /*0048*/ 	.byte	0x04, 0x12
        /*004a*/ 	.short	(.L_13 - .L_12)
	.align		4
.L_12:
        /*004c*/ 	.word	index@(_Z13IncKernelFuncPi)
        /*0050*/ 	.word	0x00000000


	//----- nvinfo : EIATTR_MIN_STACK_SIZE
	.align		4
.L_13:
        /*0054*/ 	.byte	0x04, 0x12
        /*0056*/ 	.short	(.L_15 - .L_14)
	.align		4
.L_14:
        /*0058*/ 	.word	index@(_Z14addOtherKernelPiPKiS1_)
        /*005c*/ 	.word	0x00000000


	//----- nvinfo : EIATTR_MIN_STACK_SIZE
	.align		4
.L_15:
        /*0060*/ 	.byte	0x04, 0x12
        /*0062*/ 	.short	(.L_17 - .L_16)
	.align		4
.L_16:
        /*0064*/ 	.word	index@(_Z9addKernelPiPKiS1_)
        /*0068*/ 	.word	0x00000000
.L_17:


//--------------------- .nv.compat                --------------------------
	.section	.nv.compat,"",@"SHT_CUDA_COMPAT_INFO"
	.align	4
        /*0000*/ 	.byte	0x02, 0x09, 0x00, 0x00, 0x02, 0x02, 0x01, 0x00, 0x02, 0x05, 0x05, 0x00, 0x03, 0x07, 0x01, 0x01
        /*0010*/ 	.byte	0x02, 0x03, 0x00, 0x00, 0x02, 0x06, 0x01, 0x00, 0x04, 0x0b, 0x08, 0x00, 0x09, 0x00, 0x00, 0x00
        /*0020*/ 	.byte	0x00, 0x00, 0x00, 0x00


//--------------------- .nv.info._Z13IncKernelFuncPi --------------------------
	.section	.nv.info._Z13IncKernelFuncPi,"",@"SHT_CUDA_INFO"
	.sectionflags	@""
	.align	4


	//----- nvinfo : EIATTR_CUDA_API_VERSION
	.align		4
        /*0000*/ 	.byte	0x04, 0x37
        /*0002*/ 	.short	(.L_19 - .L_18)
.L_18:
        /*0004*/ 	.word	0x00000082


	//----- nvinfo : EIATTR_KPARAM_INFO
	.align		4
.L_19:
        /*0008*/ 	.byte	0x04, 0x17
        /*000a*/ 	.short	(.L_21 - .L_20)
.L_20:
        /*000c*/ 	.word	0x00000000
        /*0010*/ 	.short	0x0000
        /*0012*/ 	.short	0x0000
        /*0014*/ 	.byte	0x00, 0xf5, 0x21, 0x00


	//----- nvinfo : EIATTR_SPARSE_MMA_MASK
	.align		4
.L_21:
        /*0018*/ 	.byte	0x03, 0x50
        /*001a*/ 	.short	0x0000


	//----- nvinfo : EIATTR_MAXREG_COUNT
	.align		4
        /*001c*/ 	.byte	0x03, 0x1b
        /*001e*/ 	.short	0x00ff


	//----- nvinfo : EIATTR_MERCURY_ISA_VERSION
	.align		4
        /*0020*/ 	.byte	0x03, 0x5f
        /*0022*/ 	.short	0x0101


	//----- nvinfo : EIATTR_VRC_CTA_INIT_COUNT
	.align		4
        /*0024*/ 	.byte	0x02, 0x4a
	.zero		1
	.zero		1


	//----- nvinfo : EIATTR_EXIT_INSTR_OFFSETS
	.align		4
        /*0028*/ 	.byte	0x04, 0x1c
        /*002a*/ 	.short	(.L_23 - .L_22)


	//   ....[0]....
.L_22:
        /*002c*/ 	.word	0x00000080


	//----- nvinfo : EIATTR_CBANK_PARAM_SIZE
	.align		4
.L_23:
        /*0030*/ 	.byte	0x03, 0x19
        /*0032*/ 	.short	0x0008


	//----- nvinfo : EIATTR_PARAM_CBANK
	.align		4
        /*0034*/ 	.byte	0x04, 0x0a
        /*0036*/ 	.short	(.L_25 - .L_24)
	.align		4
.L_24:
        /*0038*/ 	.word	index@(.nv.constant0._Z13IncKernelFuncPi)
        /*003c*/ 	.short	0x0380
        /*003e*/ 	.short	0x0008


	//----- nvinfo : EIATTR_SW_WAR
	.align		4
.L_25:
        /*0040*/ 	.byte	0x04, 0x36
        /*0042*/ 	.short	(.L_27 - .L_26)
.L_26:
        /*0044*/ 	.word	0x00000008
.L_27:


//--------------------- .nv.info._Z14addOtherKernelPiPKiS1_ --------------------------
	.section	.nv.info._Z14addOtherKernelPiPKiS1_,"",@"SHT_CUDA_INFO"
	.sectionflags	@""
	.align	4


	//----- nvinfo : EIATTR_CUDA_API_VERSION
	.align		4
        /*0000*/ 	.byte	0x04, 0x37
        /*0002*/ 	.short	(.L_29 - .L_28)
.L_28:
        /*0004*/ 	.word	0x00000082


	//----- nvinfo : EIATTR_KPARAM_INFO
	.align		4
.L_29:
        /*0008*/ 	.byte	0x04, 0x17
        /*000a*/ 	.short	(.L_31 - .L_30)
.L_30:
        /*000c*/ 	.word	0x00000000
        /*0010*/ 	.short	0x0002
        /*0012*/ 	.short	0x0010
        /*0014*/ 	.byte	0x00, 0xf5, 0x21, 0x00


	//----- nvinfo : EIATTR_KPARAM_INFO
	.align		4
.L_31:
        /*0018*/ 	.byte	0x04, 0x17
        /*001a*/ 	.short	(.L_33 - .L_32)
.L_32:
        /*001c*/ 	.word	0x00000000
        /*0020*/ 	.short	0x0001
        /*0022*/ 	.short	0x0008
        /*0024*/ 	.byte	0x00, 0xf5, 0x21, 0x00


	//----- nvinfo : EIATTR_KPARAM_INFO
	.align		4
.L_33:
        /*0028*/ 	.byte	0x04, 0x17
        /*002a*/ 	.short	(.L_35 - .L_34)
.L_34:
        /*002c*/ 	.word	0x00000000
        /*0030*/ 	.short	0x0000
        /*0032*/ 	.short	0x0000
        /*0034*/ 	.byte	0x00, 0xf5, 0x21, 0x00


	//----- nvinfo : EIATTR_SPARSE_MMA_MASK
	.align		4
.L_35:
        /*0038*/ 	.byte	0x03, 0x50
        /*003a*/ 	.short	0x0000


	//----- nvinfo : EIATTR_MAXREG_COUNT
	.align		4
        /*003c*/ 	.byte	0x03, 0x1b
        /*003e*/ 	.short	0x00ff


	//----- nvinfo : EIATTR_MERCURY_ISA_VERSION
	.align		4
        /*0040*/ 	.byte	0x03, 0x5f
        /*0042*/ 	.short	0x0101


	//----- nvinfo : EIATTR_VRC_CTA_INIT_COUNT
	.align		4
        /*0044*/ 	.byte	0x02, 0x4a
	.zero		1
	.zero		1


	//----- nvinfo : EIATTR_EXIT_INSTR_OFFSETS
	.align		4
        /*0048*/ 	.byte	0x04, 0x1c
        /*004a*/ 	.short	(.L_37 - .L_36)


	//   ....[0]....
.L_36:
        /*004c*/ 	.word	0x00000100


	//----- nvinfo : EIATTR_CBANK_PARAM_SIZE
	.align		4
.L_37:
        /*0050*/ 	.byte	0x03, 0x19
        /*0052*/ 	.short	0x0018


	//----- nvinfo : EIATTR_PARAM_CBANK
	.align		4
        /*0054*/ 	.byte	0x04, 0x0a
        /*0056*/ 	.short	(.L_39 - .L_38)
	.align		4
.L_38:
        /*0058*/ 	.word	index@(.nv.constant0._Z14addOtherKernelPiPKiS1_)
        /*005c*/ 	.short	0x0380
        /*005e*/ 	.short	0x0018


	//----- nvinfo : EIATTR_SW_WAR
	.align		4
.L_39:
        /*0060*/ 	.byte	0x04, 0x36
        /*0062*/ 	.short	(.L_41 - .L_40)
.L_40:
        /*0064*/ 	.word	0x00000008
.L_41:


//--------------------- .nv.info._Z9addKernelPiPKiS1_ --------------------------
	.section	.nv.info._Z9addKernelPiPKiS1_,"",@"SHT_CUDA_INFO"
	.sectionflags	@""
	.align	4


	//----- nvinfo : EIATTR_CUDA_API_VERSION
	.align		4
        /*0000*/ 	.byte	0x04, 0x37
        /*0002*/ 	.short	(.L_43 - .L_42)
.L_42:
        /*0004*/ 	.word	0x00000082


	//----- nvinfo : EIATTR_KPARAM_INFO
	.align		4
.L_43:
        /*0008*/ 	.byte	0x04, 0x17
        /*000a*/ 	.short	(.L_45 - .L_44)
.L_44:
        /*000c*/ 	.word	0x00000000
        /*0010*/ 	.short	0x0002
        /*0012*/ 	.short	0x0010
        /*0014*/ 	.byte	0x00, 0xf5, 0x21, 0x00


	//----- nvinfo : EIATTR_KPARAM_INFO
	.align		4
.L_45:
        /*0018*/ 	.byte	0x04, 0x17
        /*001a*/ 	.short	(.L_47 - .L_46)
.L_46:
        /*001c*/ 	.word	0x00000000
        /*0020*/ 	.short	0x0001
        /*0022*/ 	.short	0x0008
        /*0024*/ 	.byte	0x00, 0xf5, 0x21, 0x00


	//----- nvinfo : EIATTR_KPARAM_INFO
	.align		4
.L_47:
        /*0028*/ 	.byte	0x04, 0x17
        /*002a*/ 	.short	(.L_49 - .L_48)
.L_48:
        /*002c*/ 	.word	0x00000000
        /*0030*/ 	.short	0x0000
        /*0032*/ 	.short	0x0000
        /*0034*/ 	.byte	0x00, 0xf5, 0x21, 0x00


	//----- nvinfo : EIATTR_SPARSE_MMA_MASK
	.align		4
.L_49:
        /*0038*/ 	.byte	0x03, 0x50
        /*003a*/ 	.short	0x0000


	//----- nvinfo : EIATTR_MAXREG_COUNT
	.align		4
        /*003c*/ 	.byte	0x03, 0x1b
        /*003e*/ 	.short	0x00ff


	//----- nvinfo : EIATTR_MERCURY_ISA_VERSION
	.align		4
        /*0040*/ 	.byte	0x03, 0x5f
        /*0042*/ 	.short	0x0101


	//----- nvinfo : EIATTR_VRC_CTA_INIT_COUNT
	.align		4
        /*0044*/ 	.byte	0x02, 0x4a
	.zero		1
	.zero		1


	//----- nvinfo : EIATTR_EXIT_INSTR_OFFSETS
	.align		4
        /*0048*/ 	.byte	0x04, 0x1c
        /*004a*/ 	.short	(.L_51 - .L_50)


	//   ....[0]....
.L_50:
        /*004c*/ 	.word	0x000000d0


	//----- nvinfo : EIATTR_CBANK_PARAM_SIZE
	.align		4
.L_51:
        /*0050*/ 	.byte	0x03, 0x19
        /*0052*/ 	.short	0x0018


	//----- nvinfo : EIATTR_PARAM_CBANK
	.align		4
        /*0054*/ 	.byte	0x04, 0x0a
        /*0056*/ 	.short	(.L_53 - .L_52)
	.align		4
.L_52:
        /*0058*/ 	.word	index@(.nv.constant0._Z9addKernelPiPKiS1_)
        /*005c*/ 	.short	0x0380
        /*005e*/ 	.short	0x0018


	//----- nvinfo : EIATTR_SW_WAR
	.align		4
.L_53:
        /*0060*/ 	.byte	0x04, 0x36
        /*0062*/ 	.short	(.L_55 - .L_54)
.L_54:
        /*0064*/ 	.word	0x00000008
.L_55:


//--------------------- .nv.callgraph             --------------------------
	.section	.nv.callgraph,"",@"SHT_CUDA_CALLGRAPH"
	.align	4
	.sectionentsize	8
	.align		4
        /*0000*/ 	.word	0x00000000
	.align		4
        /*0004*/ 	.word	0xffffffff
	.align		4
        /*0008*/ 	.word	0x00000000
	.align		4
        /*000c*/ 	.word	0xfffffffe
	.align		4
        /*0010*/ 	.word	0x00000000
	.align		4
        /*0014*/ 	.word	0xfffffffd
	.align		4
        /*0018*/ 	.word	0x00000000
	.align		4
        /*001c*/ 	.word	0xfffffffc


//--------------------- .text._Z13IncKernelFuncPi --------------------------
	.section	.text._Z13IncKernelFuncPi,"ax",@progbits
	.align	128
        .global         _Z13IncKernelFuncPi
        .type           _Z13IncKernelFuncPi,@function
        .size           _Z13IncKernelFuncPi,(.L_x_3 - _Z13IncKernelFuncPi)
        .other          _Z13IncKernelFuncPi,@"STO_CUDA_ENTRY STV_DEFAULT"
_Z13IncKernelFuncPi:
.text._Z13IncKernelFuncPi:
[----:B------:R-:W-:Y:S01]  /*0000*/  LDC R1, c[0x0][0x37c] ;  /* 0x0000df00ff017b82 */ /* 0x000fe20000000800 */
[----:B------:R-:W0:Y:S07]  /*0010*/  S2R R5, SR_TID.X ;  /* 0x0000000000057919 */ /* 0x000e2e0000002100 */
[----:B------:R-:W0:Y:S01]  /*0020*/  LDC.64 R2, c[0x0][0x380] ;  /* 0x0000e000ff027b82 */ /* 0x000e220000000a00 */
[----:B------:R-:W1:Y:S01]  /*0030*/  LDCU.64 UR4, c[0x0][0x358] ;  /* 0x00006b00ff0477ac */ /* 0x000e620008000a00 */
[----:B0-----:R-:W-:-:S05]  /*0040*/  IMAD.WIDE.U32 R2, R5, 0x4, R2 ;  /* 0x0000000405027825 */ /* 0x001fca00078e0002 */
[----:B-1----:R-:W2:Y:S02]  /*0050*/  LDG.E R0, desc[UR4][R2.64] ;  /* 0x0000000402007981 */ /* 0x002ea4000c1e1900 */
[----:B--2---:R-:W-:-:S05]  /*0060*/  IADD3 R5, PT, PT, R0, 0x1, RZ ;  /* 0x0000000100057810 */ /* 0x004fca0007ffe0ff */
[----:B------:R-:W-:Y:S01]  /*0070*/  STG.E desc[UR4][R2.64], R5 ;  /* 0x0000000502007986 */ /* 0x000fe2000c101904 */
[----:B------:R-:W-:Y:S05]  /*0080*/  EXIT ;  /* 0x000000000000794d */ /* 0x000fea0003800000 */
.L_x_0:
[----:B------:R-:W-:-:S00]  /*0090*/  BRA `(.L_x_0) ;  /* 0xfffffffc00fc7947 */ /* 0x000fc0000383ffff */
[----:B------:R-:W-:-:S00]  /*00a0*/  NOP ;  /* 0x0000000000007918 */ /* 0x000fc00000000000 */
        /* <DEDUP_REMOVED lines=13> */
.L_x_3:


//--------------------- .text._Z14addOtherKernelPiPKiS1_ --------------------------
	.section	.text._Z14addOtherKernelPiPKiS1_,"ax",@progbits
	.align	128
        .global         _Z14addOtherKernelPiPKiS1_
        .type           _Z14addOtherKernelPiPKiS1_,@function
        .size           _Z14addOtherKernelPiPKiS1_,(.L_x_4 - _Z14addOtherKernelPiPKiS1_)
        .other          _Z14addOtherKernelPiPKiS1_,@"STO_CUDA_ENTRY STV_DEFAULT"
_Z14addOtherKernelPiPKiS1_:
.text._Z14addOtherKernelPiPKiS1_:
[----:B------:R-:W-:Y:S01]  /*0000*/  LDC R1, c[0x0][0x37c] ;  /* 0x0000df00ff017b82 */ /* 0x000fe20000000800 */
[----:B------:R-:W0:Y:S07]  /*0010*/  S2R R9, SR_TID.X ;  /* 0x0000000000097919 */ /* 0x000e2e0000002100 */
[----:B------:R-:W0:Y:S01]  /*0020*/  LDC.64 R6, c[0x0][0x390] ;  /* 0x0000e400ff067b82 */ /* 0x000e220000000a00 */
[----:B------:R-:W1:Y:S07]  /*0030*/  LDCU.64 UR4, c[0x0][0x358] ;  /* 0x00006b00ff0477ac */ /* 0x000e6e0008000a00 */
[----:B------:R-:W2:Y:S08]  /*0040*/  LDC.64 R4, c[0x0][0x388] ;  /* 0x0000e200ff047b82 */ /* 0x000eb00000000a00 */
[----:B------:R-:W3:Y:S01]  /*0050*/  LDC.64 R2, c[0x0][0x380] ;  /* 0x0000e000ff027b82 */ /* 0x000ee20000000a00 */
[----:B0-----:R-:W-:-:S04]  /*0060*/  IMAD.WIDE.U32 R6, R9, 0x4, R6 ;  /* 0x0000000409067825 */ /* 0x001fc800078e0006 */
[C---:B--2---:R-:W-:Y:S02]  /*0070*/  IMAD.WIDE.U32 R4, R9.reuse, 0x4, R4 ;  /* 0x0000000409047825 */ /* 0x044fe400078e0004 */
[----:B-1----:R-:W2:Y:S04]  /*0080*/  LDG.E R7, desc[UR4][R6.64] ;  /* 0x0000000406077981 */ /* 0x002ea8000c1e1900 */
[----:B------:R-:W2:Y:S01]  /*0090*/  LDG.E R0, desc[UR4][R4.64] ;  /* 0x0000000404007981 */ /* 0x000ea2000c1e1900 */
[----:B---3--:R-:W-:Y:S01]  /*00a0*/  IMAD.WIDE.U32 R2, R9, 0x4, R2 ;  /* 0x0000000409027825 */ /* 0x008fe200078e0002 */
[----:B--2---:R-:W-:-:S05]  /*00b0*/  IADD3 R9, PT, PT, R0, R7, RZ ;  /* 0x0000000700097210 */ /* 0x004fca0007ffe0ff */
[----:B------:R-:W-:Y:S04]  /*00c0*/  STG.E desc[UR4][R2.64], R9 ;  /* 0x0000000902007986 */ /* 0x000fe8000c101904 */
[----:B------:R-:W2:Y:S02]  /*00d0*/  LDG.E R0, desc[UR4][R4.64] ;  /* 0x0000000404007981 */ /* 0x000ea4000c1e1900 */
[----:B--2---:R-:W-:-:S05]  /*00e0*/  IADD3 R11, PT, PT, R9, -0x1, R0 ;  /* 0xffffffff090b7810 */ /* 0x004fca0007ffe000 */
[----:B------:R-:W-:Y:S01]  /*00f0*/  STG.E desc[UR4][R2.64], R11 ;  /* 0x0000000b02007986 */ /* 0x000fe2000c101904 */
[----:B------:R-:W-:Y:S05]  /*0100*/  EXIT ;  /* 0x000000000000794d */ /* 0x000fea0003800000 */
.L_x_1:
        /* <DEDUP_REMOVED lines=15> */
.L_x_4:


//--------------------- .text._Z9addKernelPiPKiS1_ --------------------------
	.section	.text._Z9addKernelPiPKiS1_,"ax",@progbits
	.align	128
        .global         _Z9addKernelPiPKiS1_
        .type           _Z9addKernelPiPKiS1_,@function
        .size           _Z9addKernelPiPKiS1_,(.L_x_5 - _Z9addKernelPiPKiS1_)
        .other          _Z9addKernelPiPKiS1_,@"STO_CUDA_ENTRY STV_DEFAULT"
_Z9addKernelPiPKiS1_:
.text._Z9addKernelPiPKiS1_:
        /* <DEDUP_REMOVED lines=12> */
[----:B------:R-:W-:Y:S01]  /*00c0*/  STG.E desc[UR4][R6.64], R9 ;  /* 0x0000000906007986 */ /* 0x000fe2000c101904 */
[----:B------:R-:W-:Y:S05]  /*00d0*/  EXIT ;  /* 0x000000000000794d */ /* 0x000fea0003800000 */
.L_x_2:
        /* <DEDUP_REMOVED lines=10> */
.L_x_5:


//--------------------- .nv.shared.reserved.0     --------------------------
	.section	.nv.shared.reserved.0,"aw",@nobits
	.weak		__nv_reservedSMEM_offset_0_alias
	.size		__nv_reservedSMEM_offset_0_alias, 0, 64
	.other		__nv_reservedSMEM_offset_0_alias,@"STO_CUDA_RESERVED_SHARED STV_DEFAULT"
__nv_reservedSMEM_offset_0_alias:
	.zero		0
	.zero		64


//--------------------- .nv.constant0._Z13IncKernelFuncPi --------------------------
	.section	.nv.constant0._Z13IncKernelFuncPi,"a",@progbits
	.sectionflags	@""
	.align	4
.nv.constant0._Z13IncKernelFuncPi:
	.zero		904


//--------------------- .nv.constant0._Z14addOtherKernelPiPKiS1_ --------------------------
	.section	.nv.constant0._Z14addOtherKernelPiPKiS1_,"a",@progbits
	.sectionflags	@""
	.align	4
.nv.constant0._Z14addOtherKernelPiPKiS1_:
	.zero		920


//--------------------- .nv.constant0._Z9addKernelPiPKiS1_ --------------------------
	.section	.nv.constant0._Z9addKernelPiPKiS1_,"a",@progbits
	.sectionflags	@""
	.align	4
.nv.constant0._Z9addKernelPiPKiS1_:
	.zero		920


//--------------------- SYMBOLS --------------------------

	.type		.nv.reservedSmem.offset0,@object
	.size		.nv.reservedSmem.offset0,0x4
